	.headerflags	@"EF_CUDA_TEXMODE_UNIFIED EF_CUDA_64BIT_ADDRESS EF_CUDA_ACCELERATORS EF_CUDA_SM90 EF_CUDA_VIRTUAL_SM(EF_CUDA_SM90)"
	.elftype	@"ET_EXEC"


//--------------------- .nv.info                  --------------------------
	.section	.nv.info,"",@"SHT_CUDA_INFO"
	.align	4


	//----- nvinfo : EIATTR_REGCOUNT
	.align		4
        /*0000*/ 	.byte	0x04, 0x2f
        /*0002*/ 	.short	(.L_3 - .L_2)
	.align		4
.L_2:
        /*0004*/ 	.word	index@(triton_poi_fused_cat_11)
        /*0008*/ 	.word	0x0000001a


	//----- nvinfo : EIATTR_MIN_STACK_SIZE
	.align		4
.L_3:
        /*000c*/ 	.byte	0x04, 0x12
        /*000e*/ 	.short	(.L_5 - .L_4)
	.align		4
.L_4:
        /*0010*/ 	.word	index@(triton_poi_fused_cat_11)
        /*0014*/ 	.word	0x00000000


	//----- nvinfo : EIATTR_FRAME_SIZE
	.align		4
.L_5:
        /*0018*/ 	.byte	0x04, 0x11
        /*001a*/ 	.short	(.L_7 - .L_6)
	.align		4
.L_6:
        /*001c*/ 	.word	index@(triton_poi_fused_cat_11)
        /*0020*/ 	.word	0x00000000


	//----- nvinfo : EIATTR_MIN_STACK_SIZE
	.align		4
.L_7:
        /*0024*/ 	.byte	0x04, 0x12
        /*0026*/ 	.short	(.L_9 - .L_8)
	.align		4
.L_8:
        /*0028*/ 	.word	index@(triton_poi_fused_cat_11)
        /*002c*/ 	.word	0x00000000
.L_9:


//--------------------- .nv.info.triton_poi_fused_cat_11 --------------------------
	.section	.nv.info.triton_poi_fused_cat_11,"",@"SHT_CUDA_INFO"
	.sectionflags	@""
	.align	4


	//----- nvinfo : EIATTR_CUDA_API_VERSION
	.align		4
        /*0000*/ 	.byte	0x04, 0x37
        /*0002*/ 	.short	(.L_11 - .L_10)
.L_10:
        /*0004*/ 	.word	0x0000007c


	//----- nvinfo : EIATTR_KPARAM_INFO
	.align		4
.L_11:
        /*0008*/ 	.byte	0x04, 0x17
        /*000a*/ 	.short	(.L_13 - .L_12)
.L_12:
        /*000c*/ 	.word	0x00000000
        /*0010*/ 	.short	0x0007
        /*0012*/ 	.short	0x0038
        /*0014*/ 	.byte	0x00, 0xf0, 0x11, 0x00


	//----- nvinfo : EIATTR_KPARAM_INFO
	.align		4
.L_13:
        /*0018*/ 	.byte	0x04, 0x17
        /*001a*/ 	.short	(.L_15 - .L_14)
.L_14:
        /*001c*/ 	.word	0x00000000
        /*0020*/ 	.short	0x0006
        /*0022*/ 	.short	0x0030
        /*0024*/ 	.byte	0x00, 0xf4, 0x21, 0x00


	//----- nvinfo : EIATTR_KPARAM_INFO
	.align		4
.L_15:
        /*0028*/ 	.byte	0x04, 0x17
        /*002a*/ 	.short	(.L_17 - .L_16)
.L_16:
        /*002c*/ 	.word	0x00000000
        /*0030*/ 	.short	0x0005
        /*0032*/ 	.short	0x0028
        /*0034*/ 	.byte	0x00, 0xf4, 0x21, 0x00


	//----- nvinfo : EIATTR_KPARAM_INFO
	.align		4
.L_17:
        /*0038*/ 	.byte	0x04, 0x17
        /*003a*/ 	.short	(.L_19 - .L_18)
.L_18:
        /*003c*/ 	.word	0x00000000
        /*0040*/ 	.short	0x0004
        /*0042*/ 	.short	0x0020
        /*0044*/ 	.byte	0x00, 0xf4, 0x21, 0x00


	//----- nvinfo : EIATTR_KPARAM_INFO
	.align		4
.L_19:
        /*0048*/ 	.byte	0x04, 0x17
        /*004a*/ 	.short	(.L_21 - .L_20)
.L_20:
        /*004c*/ 	.word	0x00000000
        /*0050*/ 	.short	0x0003
        /*0052*/ 	.short	0x0018
        /*0054*/ 	.byte	0x00, 0xf4, 0x21, 0x00


	//----- nvinfo : EIATTR_KPARAM_INFO
	.align		4
.L_21:
        /*0058*/ 	.byte	0x04, 0x17
        /*005a*/ 	.short	(.L_23 - .L_22)
.L_22:
        /*005c*/ 	.word	0x00000000
        /*0060*/ 	.short	0x0002
        /*0062*/ 	.short	0x0010
        /*0064*/ 	.byte	0x00, 0xf4, 0x21, 0x00


	//----- nvinfo : EIATTR_KPARAM_INFO
	.align		4
.L_23:
        /*0068*/ 	.byte	0x04, 0x17
        /*006a*/ 	.short	(.L_25 - .L_24)
.L_24:
        /*006c*/ 	.word	0x00000000
        /*0070*/ 	.short	0x0001
        /*0072*/ 	.short	0x0008
        /*0074*/ 	.byte	0x00, 0xf4, 0x21, 0x00


	//----- nvinfo : EIATTR_KPARAM_INFO
	.align		4
.L_25:
        /*0078*/ 	.byte	0x04, 0x17
        /*007a*/ 	.short	(.L_27 - .L_26)
.L_26:
        /*007c*/ 	.word	0x00000000
        /*0080*/ 	.short	0x0000
        /*0082*/ 	.short	0x0000
        /*0084*/ 	.byte	0x00, 0xf4, 0x21, 0x00


	//----- nvinfo : EIATTR_SPARSE_MMA_MASK
	.align		4
.L_27:
        /*0088*/ 	.byte	0x03, 0x50
        /*008a*/ 	.short	0x0000


	//----- nvinfo : EIATTR_MAXREG_COUNT
	.align		4
        /*008c*/ 	.byte	0x03, 0x1b
        /*008e*/ 	.short	0x00ff


	//----- nvinfo : EIATTR_EXIT_INSTR_OFFSETS
	.align		4
        /*0090*/ 	.byte	0x04, 0x1c
        /*0092*/ 	.short	(.L_29 - .L_28)


	//   ....[0]....
.L_28:
        /*0094*/ 	.word	0x000006c0


	//   ....[1]....
        /*0098*/ 	.word	0x000006e0


	//----- nvinfo : EIATTR_REQNTID
	.align		4
.L_29:
        /*009c*/ 	.byte	0x04, 0x10
        /*009e*/ 	.short	(.L_31 - .L_30)
.L_30:
        /*00a0*/ 	.word	0x00000080
        /*00a4*/ 	.word	0x00000001
        /*00a8*/ 	.word	0x00000001


	//----- nvinfo : EIATTR_CBANK_PARAM_SIZE
	.align		4
.L_31:
        /*00ac*/ 	.byte	0x03, 0x19
        /*00ae*/ 	.short	0x003c


	//----- nvinfo : EIATTR_PARAM_CBANK
	.align		4
        /*00b0*/ 	.byte	0x04, 0x0a
        /*00b2*/ 	.short	(.L_33 - .L_32)
	.align		4
.L_32:
        /*00b4*/ 	.word	index@(.nv.constant0.triton_poi_fused_cat_11)
        /*00b8*/ 	.short	0x0210
        /*00ba*/ 	.short	0x003c


	//----- nvinfo : EIATTR_SW_WAR
	.align		4
.L_33:
        /*00bc*/ 	.byte	0x04, 0x36
        /*00be*/ 	.short	(.L_35 - .L_34)
.L_34:
        /*00c0*/ 	.word	0x00000008
.L_35:


//--------------------- .nv.callgraph             --------------------------
	.section	.nv.callgraph,"",@"SHT_CUDA_CALLGRAPH"
	.align	4
	.sectionentsize	8
	.align		4
        /*0000*/ 	.word	0x00000000
	.align		4
        /*0004*/ 	.word	0xffffffff
	.align		4
        /*0008*/ 	.word	0x00000000
	.align		4
        /*000c*/ 	.word	0xfffffffe
	.align		4
        /*0010*/ 	.word	0x00000000
	.align		4
        /*0014*/ 	.word	0xfffffffd
	.align		4
        /*0018*/ 	.word	0x00000000
	.align		4
        /*001c*/ 	.word	0xfffffffc


//--------------------- .nv.constant4             --------------------------
	.section	.nv.constant4,"a",@progbits
	.align	8
	.align		8
.nv.constant4:
        /*0000*/ 	.dword	_$_str
	.align		8
        /*0008*/ 	.dword	_$_str_$_2


//--------------------- .text.triton_poi_fused_cat_11 --------------------------
	.section	.text.triton_poi_fused_cat_11,"ax",@progbits
	.align	128
        .global         triton_poi_fused_cat_11
        .type           triton_poi_fused_cat_11,@function
        .size           triton_poi_fused_cat_11,(.L_x_1 - triton_poi_fused_cat_11)
        .other          triton_poi_fused_cat_11,@"STO_CUDA_ENTRY STV_DEFAULT"
triton_poi_fused_cat_11:
.text.triton_poi_fused_cat_11:
[----:B------:R-:W0:Y:S01]  /*0000*/  LDC R1, c[0x0][0x28] ;  /* 0x00000a00ff017b82 */ /* 0x000e220000000800 */
[----:B------:R-:W1:Y:S07]  /*0010*/  S2R R0, SR_TID.X ;  /* 0x0000000000007919 */ /* 0x000e6e0000002100 */
[----:B------:R-:W2:Y:S01]  /*0020*/  LDC.64 R16, c[0x0][0x220] ;  /* 0x00008800ff107b82 */ /* 0x000ea20000000a00 */
[----:B------:R-:W-:Y:S01]  /*0030*/  IMAD.MOV.U32 R10, RZ, RZ, RZ ;  /* 0x000000ffff0a7224 */ /* 0x000fe200078e00ff */
[----:B------:R-:W-:Y:S01]  /*0040*/  ULDC.64 UR4, c[0x0][0x208] ;  /* 0x0000820000047ab9 */ /* 0x000fe20000000a00 */
[----:B------:R-:W3:Y:S01]  /*0050*/  S2R R3, SR_CTAID.X ;  /* 0x0000000000037919 */ /* 0x000ee20000002500 */
[----:B------:R-:W-:Y:S01]  /*0060*/  IMAD.MOV.U32 R8, RZ, RZ, RZ ;  /* 0x000000ffff087224 */ /* 0x000fe200078e00ff */
[----:B------:R-:W-:-:S03]  /*0070*/  ULDC.64 UR6, c[0x0][0x238] ;  /* 0x00008e0000067ab9 */ /* 0x000fc60000000a00 */
[----:B------:R-:W4:Y:S08]  /*0080*/  LDC.64 R4, c[0x0][0x210] ;  /* 0x00008400ff047b82 */ /* 0x000f300000000a00 */
[----:B------:R-:W5:Y:S08]  /*0090*/  LDC.64 R14, c[0x0][0x218] ;  /* 0x00008600ff0e7b82 */ /* 0x000f700000000a00 */
[----:B------:R-:W4:Y:S01]  /*00a0*/  LDC.64 R6, c[0x0][0x228] ;  /* 0x00008a00ff067b82 */ /* 0x000f220000000a00 */
[----:B-1----:R-:W-:-:S05]  /*00b0*/  IMAD.SHL.U32 R0, R0, 0x2, RZ ;  /* 0x0000000200007824 */ /* 0x002fca00078e00ff */
[----:B------:R-:W-:-:S05]  /*00c0*/  LOP3.LUT R0, R0, 0xfe, RZ, 0xc0, !PT ;  /* 0x000000fe00007812 */ /* 0x000fca00078ec0ff */
[----:B---3--:R-:W-:-:S05]  /*00d0*/  IMAD R0, R3, 0x100, R0 ;  /* 0x0000010003007824 */ /* 0x008fca00078e0200 */
[----:B------:R-:W-:-:S04]  /*00e0*/  SHF.R.S32.HI R3, RZ, 0x1f, R0 ;  /* 0x0000001fff037819 */ /* 0x000fc80000011400 */
[----:B------:R-:W-:-:S04]  /*00f0*/  LEA.HI R12, R3, R0, RZ, 0x4 ;  /* 0x00000000030c7211 */ /* 0x000fc800078f20ff */
[----:B------:R-:W-:-:S05]  /*0100*/  SHF.R.S32.HI R9, RZ, 0x4, R12 ;  /* 0x00000004ff097819 */ /* 0x000fca000001140c */
[----:B------:R-:W-:-:S05]  /*0110*/  IMAD.HI R2, R9, 0x2aaaaaab, RZ ;  /* 0x2aaaaaab09027827 */ /* 0x000fca00078e02ff */
[----:B------:R-:W-:-:S04]  /*0120*/  SHF.R.U32.HI R3, RZ, 0x1f, R2 ;  /* 0x0000001fff037819 */ /* 0x000fc80000011602 */
[----:B------:R-:W-:-:S05]  /*0130*/  LEA.HI R2, R2, R3, RZ, 0x1e ;  /* 0x0000000302027211 */ /* 0x000fca00078ff0ff */
[----:B------:R-:W-:-:S04]  /*0140*/  IMAD R9, R2, -0x18, R9 ;  /* 0xffffffe802097824 */ /* 0x000fc800078e0209 */
[C---:B--2---:R-:W-:Y:S01]  /*0150*/  IMAD.WIDE R16, R9.reuse, 0x4, R16 ;  /* 0x0000000409107825 */ /* 0x044fe200078e0210 */
[----:B------:R-:W-:-:S04]  /*0160*/  ISETP.GE.AND P2, PT, R9, 0xc, PT ;  /* 0x0000000c0900780c */ /* 0x000fc80003f46270 */
[----:B------:R-:W-:-:S13]  /*0170*/  ISETP.LT.AND P3, PT, R0, 0x600, !P2 ;  /* 0x000006000000780c */ /* 0x000fda0005761270 */
[----:B------:R-:W2:Y:S04]  /*0180*/  @P3 LDG.E.EL R10, desc[UR4][R16.64] ;  /* 0x00000004100a3981 */ /* 0x000ea8000c2e1900 */
[----:B------:R1:W3:Y:S01]  /*0190*/  @P3 LDG.E.EL R8, desc[UR4][R16.64] ;  /* 0x0000000410083981 */ /* 0x0002e2000c2e1900 */
[----:B------:R-:W-:-:S04]  /*01a0*/  IMAD.HI R2, R0, 0x2aaaaaab, RZ ;  /* 0x2aaaaaab00027827 */ /* 0x000fc800078e02ff */
[----:B------:R-:W-:Y:S01]  /*01b0*/  IMAD.MOV.U32 R13, RZ, RZ, RZ ;  /* 0x000000ffff0d7224 */ /* 0x000fe200078e00ff */
[----:B------:R-:W-:Y:S01]  /*01c0*/  SHF.R.U32.HI R3, RZ, 0x1f, R2 ;  /* 0x0000001fff037819 */ /* 0x000fe20000011602 */
[----:B-----5:R-:W-:Y:S01]  /*01d0*/  IMAD.WIDE R22, R9, 0x4, R14 ;  /* 0x0000000409167825 */ /* 0x020fe200078e020e */
[----:B------:R-:W-:Y:S02]  /*01e0*/  CS2R R14, SRZ ;  /* 0x00000000000e7805 */ /* 0x000fe4000001ff00 */
[----:B------:R-:W-:Y:S02]  /*01f0*/  LEA.HI.SX32 R3, R2, R3, 0x1a ;  /* 0x0000000302037211 */ /* 0x000fe400078fd2ff */
[----:B------:R-:W5:Y:S03]  /*0200*/  @P3 LDG.E.EL R13, desc[UR4][R22.64] ;  /* 0x00000004160d3981 */ /* 0x000f66000c2e1900 */
[C---:B------:R-:W-:Y:S01]  /*0210*/  IMAD R18, R3.reuse, -0x180, R0 ;  /* 0xfffffe8003127824 */ /* 0x040fe200078e0200 */
[----:B------:R-:W-:Y:S01]  /*0220*/  LOP3.LUT R19, R12, 0xfffffff0, RZ, 0xc0, !PT ;  /* 0xfffffff00c137812 */ /* 0x000fe200078ec0ff */
[----:B------:R-:W-:Y:S01]  /*0230*/  IMAD R11, R3, 0xc0, RZ ;  /* 0x000000c0030b7824 */ /* 0x000fe200078e02ff */
[----:B------:R-:W5:Y:S01]  /*0240*/  @P3 LDG.E.EL R14, desc[UR4][R22.64] ;  /* 0x00000004160e3981 */ /* 0x000f62000c2e1900 */
[----:B------:R-:W1:Y:S02]  /*0250*/  LDC.64 R2, c[0x0][0x230] ;  /* 0x00008c00ff027b82 */ /* 0x000e640000000a00 */
[----:B------:R-:W-:-:S04]  /*0260*/  IMAD.IADD R21, R18, 0x1, R11 ;  /* 0x0000000112157824 */ /* 0x000fc800078e020b */
[----:B----4-:R-:W-:Y:S01]  /*0270*/  IMAD.WIDE R20, R21, 0x4, R4 ;  /* 0x0000000415147825 */ /* 0x010fe200078e0204 */
[----:B------:R-:W-:-:S06]  /*0280*/  CS2R R4, SRZ ;  /* 0x0000000000047805 */ /* 0x000fcc000001ff00 */
[----:B------:R4:W5:Y:S01]  /*0290*/  @P3 LDG.E.64 R4, desc[UR4][R20.64] ;  /* 0x0000000414043981 */ /* 0x000962000c1e1b00 */
[----:B-1----:R-:W-:Y:S01]  /*02a0*/  CS2R R16, SRZ ;  /* 0x0000000000107805 */ /* 0x002fe2000001ff00 */
[----:B------:R-:W-:Y:S02]  /*02b0*/  IMAD.MOV.U32 R18, RZ, RZ, RZ ;  /* 0x000000ffff127224 */ /* 0x000fe400078e00ff */
[C---:B------:R-:W-:Y:S02]  /*02c0*/  IMAD.IADD R12, R0.reuse, 0x1, -R19 ;  /* 0x00000001000c7824 */ /* 0x040fe400078e0a13 */
[----:B0-----:R-:W-:Y:S01]  /*02d0*/  IMAD.WIDE R6, R9, 0x4, R6 ;  /* 0x0000000409067825 */ /* 0x001fe200078e0206 */
[----:B------:R-:W-:-:S03]  /*02e0*/  ISETP.GE.AND P0, PT, R0, 0x600, PT ;  /* 0x000006000000780c */ /* 0x000fc60003f06270 */
[C---:B------:R-:W-:Y:S02]  /*02f0*/  IMAD.SHL.U32 R19, R9.reuse, 0x10, RZ ;  /* 0x0000001009137824 */ /* 0x040fe400078e00ff */
[----:B------:R-:W-:Y:S01]  /*0300*/  IMAD.WIDE R2, R9, 0x4, R2 ;  /* 0x0000000409027825 */ /* 0x000fe200078e0202 */
[--C-:B----4-:R-:W-:Y:S01]  /*0310*/  SHF.R.S32.HI R20, RZ, 0x1f, R11.reuse ;  /* 0x0000001fff147819 */ /* 0x110fe2000001140b */
[----:B------:R-:W4:Y:S01]  /*0320*/  @P3 LDG.E.EL R15, desc[UR4][R6.64] ;  /* 0x00000004060f3981 */ /* 0x000f22000c2e1900 */
[----:B------:R-:W-:Y:S02]  /*0330*/  IADD3 R11, P4, P5, R19, R12, R11 ;  /* 0x0000000c130b7210 */ /* 0x000fe40007d9e00b */
[----:B------:R-:W-:Y:S01]  /*0340*/  SHF.R.S32.HI R12, RZ, 0x1f, R12 ;  /* 0x0000001fff0c7819 */ /* 0x000fe2000001140c */
[----:B------:R0:W4:Y:S01]  /*0350*/  @P3 LDG.E.EL R16, desc[UR4][R6.64] ;  /* 0x0000000406103981 */ /* 0x000122000c2e1900 */
[----:B------:R-:W-:-:S03]  /*0360*/  SHF.R.S32.HI R19, RZ, 0x1f, R19 ;  /* 0x0000001fff137819 */ /* 0x000fc60000011413 */
[----:B------:R-:W4:Y:S01]  /*0370*/  @P3 LDG.E.EL R17, desc[UR4][R2.64] ;  /* 0x0000000402113981 */ /* 0x000f22000c2e1900 */
[----:B------:R-:W-:-:S03]  /*0380*/  ISETP.GT.AND P1, PT, R9, 0xb, !P0 ;  /* 0x0000000b0900780c */ /* 0x000fc60004724270 */
[----:B------:R2:W4:Y:S01]  /*0390*/  @P3 LDG.E.EL R18, desc[UR4][R2.64] ;  /* 0x0000000402123981 */ /* 0x000522000c2e1900 */
[----:B------:R-:W-:Y:S02]  /*03a0*/  IADD3.X R12, R19, R12, R20, P4, P5 ;  /* 0x0000000c130c7210 */ /* 0x000fe400027ea414 */
[C---:B0-----:R-:W-:Y:S02]  /*03b0*/  LEA R6, P4, R11.reuse, UR6, 0x2 ;  /* 0x000000060b067c11 */ /* 0x041fe4000f8810ff */
[----:B------:R-:W-:Y:S02]  /*03c0*/  CS2R R20, SRZ ;  /* 0x0000000000147805 */ /* 0x000fe4000001ff00 */
[----:B------:R-:W-:-:S05]  /*03d0*/  LEA.HI.X R7, R11, UR7, R12, 0x2, P4 ;  /* 0x000000070b077c11 */ /* 0x000fca000a0f140c */
[----:B------:R0:W4:Y:S01]  /*03e0*/  @P1 LDG.E.64 R20, desc[UR4][R6.64+-0x300] ;  /* 0xfffd000406141981 */ /* 0x000122000c1e1b00 */
[----:B------:R-:W-:Y:S01]  /*03f0*/  IMAD.MOV.U32 R11, RZ, RZ, 0x3e800000 ;  /* 0x3e800000ff0b7424 */ /* 0x000fe200078e00ff */
[----:B--2---:R-:W-:-:S05]  /*0400*/  SEL R2, R10, RZ, P3 ;  /* 0x000000ff0a027207 */ /* 0x004fca0001800000 */
[----:B------:R-:W-:Y:S01]  /*0410*/  FADD R2, R2, 9.9999997473787516356e-06 ;  /* 0x3727c5ac02027421 */ /* 0x000fe20000000000 */
[----:B---3--:R-:W-:-:S03]  /*0420*/  SEL R8, R8, RZ, P3 ;  /* 0x000000ff08087207 */ /* 0x008fc60001800000 */
[----:B------:R-:W1:Y:S02]  /*0430*/  MUFU.SQRT R3, R2 ;  /* 0x0000000200037308 */ /* 0x000e640000002000 */
[----:B------:R-:W-:-:S06]  /*0440*/  FADD R8, R8, 9.9999997473787516356e-06 ;  /* 0x3727c5ac08087421 */ /* 0x000fcc0000000000 */
[----:B------:R-:W2:Y:S01]  /*0450*/  MUFU.SQRT R9, R8 ;  /* 0x0000000800097308 */ /* 0x000ea20000002000 */
[C---:B-1----:R-:W-:Y:S02]  /*0460*/  FSETP.GT.AND P6, PT, R3.reuse, 8.50705917302346158658e+37, PT ;  /* 0x7e8000000300780b */ /* 0x042fe40003fc4000 */
[----:B------:R-:W-:Y:S02]  /*0470*/  FSETP.GEU.AND P5, PT, R3, 1.175494350822287508e-38, PT ;  /* 0x008000000300780b */ /* 0x000fe40003fae000 */
[----:B------:R-:W-:Y:S02]  /*0480*/  FSEL R10, R11, 1, P6 ;  /* 0x3f8000000b0a7808 */ /* 0x000fe40003000000 */
[----:B--2---:R-:W-:-:S07]  /*0490*/  FSETP.GT.AND P4, PT, R9, 8.50705917302346158658e+37, PT ;  /* 0x7e8000000900780b */ /* 0x004fce0003f84000 */
[----:B------:R-:W-:Y:S01]  /*04a0*/  @P6 FMUL R3, R3, 0.25 ;  /* 0x3e80000003036820 */ /* 0x000fe20000400000 */
[----:B------:R-:W-:-:S03]  /*04b0*/  FSETP.GEU.AND P6, PT, R9, 1.175494350822287508e-38, PT ;  /* 0x008000000900780b */ /* 0x000fc60003fce000 */
[----:B------:R-:W-:Y:S02]  /*04c0*/  @!P5 FMUL R3, R3, 16777216 ;  /* 0x4b8000000303d820 */ /* 0x000fe40000400000 */
[----:B------:R-:W-:-:S04]  /*04d0*/  @P4 FMUL R9, R9, 0.25 ;  /* 0x3e80000009094820 */ /* 0x000fc80000400000 */
[----:B------:R-:W1:Y:S04]  /*04e0*/  MUFU.RCP R3, R3 ;  /* 0x0000000300037308 */ /* 0x000e680000001000 */
[----:B------:R-:W-:Y:S01]  /*04f0*/  @!P6 FMUL R9, R9, 16777216 ;  /* 0x4b8000000909e820 */ /* 0x000fe20000400000 */
[----:B-----5:R-:W-:Y:S02]  /*0500*/  SEL R4, R4, RZ, P3 ;  /* 0x000000ff04047207 */ /* 0x020fe40001800000 */
[----:B------:R-:W-:-:S03]  /*0510*/  SEL R13, R13, RZ, P3 ;  /* 0x000000ff0d0d7207 */ /* 0x000fc60001800000 */
[----:B------:R-:W2:Y:S01]  /*0520*/  MUFU.RCP R9, R9 ;  /* 0x0000000900097308 */ /* 0x000ea20000001000 */
[----:B------:R-:W-:Y:S01]  /*0530*/  @!P5 FMUL R10, R10, 16777216 ;  /* 0x4b8000000a0ad820 */ /* 0x000fe20000400000 */
[----:B0-----:R-:W-:Y:S01]  /*0540*/  FADD R6, R4, -R13 ;  /* 0x8000000d04067221 */ /* 0x001fe20000000000 */
[----:B------:R-:W-:Y:S02]  /*0550*/  FSEL R8, R11, 1, P4 ;  /* 0x3f8000000b087808 */ /* 0x000fe40002000000 */
[----:B------:R-:W-:Y:S01]  /*0560*/  SEL R4, R5, RZ, P3 ;  /* 0x000000ff05047207 */ /* 0x000fe20001800000 */
[----:B-1----:R-:W-:Y:S01]  /*0570*/  FMUL R5, R3, R10 ;  /* 0x0000000a03057220 */ /* 0x002fe20000400000 */
[----:B------:R-:W-:Y:S01]  /*0580*/  SEL R7, R14, RZ, P3 ;  /* 0x000000ff0e077207 */ /* 0x000fe20001800000 */
[----:B------:R-:W0:Y:S01]  /*0590*/  LDC.64 R2, c[0x0][0x240] ;  /* 0x00009000ff027b82 */ /* 0x000e220000000a00 */
[----:B------:R-:W-:Y:S01]  /*05a0*/  @!P6 FMUL R8, R8, 16777216 ;  /* 0x4b8000000808e820 */ /* 0x000fe20000400000 */
[----:B------:R-:W-:-:S02]  /*05b0*/  FMUL R5, R6, R5 ;  /* 0x0000000506057220 */ /* 0x000fc40000400000 */
[----:B------:R-:W-:Y:S01]  /*05c0*/  FADD R4, R4, -R7 ;  /* 0x8000000704047221 */ /* 0x000fe20000000000 */
[----:B--2---:R-:W-:Y:S01]  /*05d0*/  FMUL R9, R9, R8 ;  /* 0x0000000809097220 */ /* 0x004fe20000400000 */
[----:B----4-:R-:W-:Y:S02]  /*05e0*/  SEL R6, R15, RZ, P3 ;  /* 0x000000ff0f067207 */ /* 0x010fe40001800000 */
[----:B------:R-:W-:Y:S01]  /*05f0*/  SEL R16, R16, RZ, P3 ;  /* 0x000000ff10107207 */ /* 0x000fe20001800000 */
[----:B------:R-:W-:Y:S01]  /*0600*/  FMUL R9, R4, R9 ;  /* 0x0000000904097220 */ /* 0x000fe20000400000 */
[----:B------:R-:W-:Y:S02]  /*0610*/  SEL R8, R17, RZ, P3 ;  /* 0x000000ff11087207 */ /* 0x000fe40001800000 */
[----:B------:R-:W-:-:S03]  /*0620*/  SEL R18, R18, RZ, P3 ;  /* 0x000000ff12127207 */ /* 0x000fc60001800000 */
[----:B------:R-:W-:Y:S02]  /*0630*/  FFMA R4, R5, R6, R8 ;  /* 0x0000000605047223 */ /* 0x000fe40000000008 */
[----:B------:R-:W-:-:S03]  /*0640*/  FFMA R18, R9, R16, R18 ;  /* 0x0000001009127223 */ /* 0x000fc60000000012 */
[----:B------:R-:W-:Y:S02]  /*0650*/  FSETP.GEU.AND P3, PT, R4, RZ, PT ;  /* 0x000000ff0400720b */ /* 0x000fe40003f6e000 */
[----:B------:R-:W-:Y:S01]  /*0660*/  FSETP.GEU.AND P4, PT, R18, RZ, PT ;  /* 0x000000ff1200720b */ /* 0x000fe20003f8e000 */
[----:B0-----:R-:W-:Y:S01]  /*0670*/  IMAD.WIDE R2, R0, 0x4, R2 ;  /* 0x0000000400027825 */ /* 0x001fe200078e0202 */
[----:B------:R-:W-:Y:S02]  /*0680*/  FSEL R4, R4, RZ, P3 ;  /* 0x000000ff04047208 */ /* 0x000fe40001800000 */
[----:B------:R-:W-:Y:S02]  /*0690*/  FSEL R5, R18, RZ, P4 ;  /* 0x000000ff12057208 */ /* 0x000fe40002000000 */
[----:B------:R-:W-:Y:S02]  /*06a0*/  @P2 SEL R4, R20, RZ, P1 ;  /* 0x000000ff14042207 */ /* 0x000fe40000800000 */
[----:B------:R-:W-:Y:S01]  /*06b0*/  @P2 SEL R5, R21, RZ, P1 ;  /* 0x000000ff15052207 */ /* 0x000fe20000800000 */
[----:B------:R-:W-:Y:S06]  /*06c0*/  @P0 EXIT ;  /* 0x000000000000094d */ /* 0x000fec0003800000 */
[----:B------:R-:W-:Y:S01]  /*06d0*/  STG.E.64 desc[UR4][R2.64], R4 ;  /* 0x0000000402007986 */ /* 0x000fe2000c101b04 */
[----:B------:R-:W-:Y:S05]  /*06e0*/  EXIT ;  /* 0x000000000000794d */ /* 0x000fea0003800000 */
.L_x_0:
[----:B------:R-:W-:-:S00]  /*06f0*/  BRA `(.L_x_0) ;  /* 0xfffffffc00fc7947 */ /* 0x000fc0000383ffff */
[----:B------:R-:W-:-:S00]  /*0700*/  NOP ;  /* 0x0000000000007918 */ /* 0x000fc00000000000 */
[----:B------:R-:W-:-:S00]  /*0710*/  NOP ;  /* 0x0000000000007918 */ /* 0x000fc00000000000 */
[----:B------:R-:W-:-:S00]  /*0720*/  NOP ;  /* 0x0000000000007918 */ /* 0x000fc00000000000 */
[----:B------:R-:W-:-:S00]  /*0730*/  NOP ;  /* 0x0000000000007918 */ /* 0x000fc00000000000 */
[----:B------:R-:W-:-:S00]  /*0740*/  NOP ;  /* 0x0000000000007918 */ /* 0x000fc00000000000 */
[----:B------:R-:W-:-:S00]  /*0750*/  NOP ;  /* 0x0000000000007918 */ /* 0x000fc00000000000 */
[----:B------:R-:W-:-:S00]  /*0760*/  NOP ;  /* 0x0000000000007918 */ /* 0x000fc00000000000 */
[----:B------:R-:W-:-:S00]  /*0770*/  NOP ;  /* 0x0000000000007918 */ /* 0x000fc00000000000 */
.L_x_1:


//--------------------- .nv.global.init           --------------------------
	.section	.nv.global.init,"aw",@progbits
.nv.global.init:
	.type		_$_str,@object
	.size		_$_str,(_$_str_$_2 - _$_str)
_$_str:
        /*0000*/ 	.byte	0x5f, 0x5f, 0x43, 0x55, 0x44, 0x41, 0x5f, 0x46, 0x54, 0x5a, 0x00
	.type		_$_str_$_2,@object
	.size		_$_str_$_2,(.L_1 - _$_str_$_2)
_$_str_$_2:
        /*000b*/ 	.byte	0x5f, 0x5f, 0x43, 0x55, 0x44, 0x41, 0x5f, 0x50, 0x52, 0x45, 0x43, 0x5f, 0x53, 0x51, 0x52, 0x54
        /*001b*/ 	.byte	0x00
.L_1:


//--------------------- .nv.constant0.triton_poi_fused_cat_11 --------------------------
	.section	.nv.constant0.triton_poi_fused_cat_11,"a",@progbits
	.sectionflags	@""
	.align	4
.nv.constant0.triton_poi_fused_cat_11:
	.zero		588
